	.headerflags	@"EF_CUDA_TEXMODE_UNIFIED EF_CUDA_64BIT_ADDRESS EF_CUDA_ACCELERATORS EF_CUDA_SM90 EF_CUDA_VIRTUAL_SM(EF_CUDA_SM90)"
	.elftype	@"ET_EXEC"


//--------------------- .nv.info                  --------------------------
	.section	.nv.info,"",@"SHT_CUDA_INFO"
	.align	4


	//----- nvinfo : EIATTR_REGCOUNT
	.align		4
        /*0000*/ 	.byte	0x04, 0x2f
        /*0002*/ 	.short	(.L_3 - .L_2)
	.align		4
.L_2:
        /*0004*/ 	.word	index@(triton_poi_fused__native_batch_norm_legit_no_training_add_relu_18)
        /*0008*/ 	.word	0x00000018


	//----- nvinfo : EIATTR_MIN_STACK_SIZE
	.align		4
.L_3:
        /*000c*/ 	.byte	0x04, 0x12
        /*000e*/ 	.short	(.L_5 - .L_4)
	.align		4
.L_4:
        /*0010*/ 	.word	index@(triton_poi_fused__native_batch_norm_legit_no_training_add_relu_18)
        /*0014*/ 	.word	0x00000000


	//----- nvinfo : EIATTR_FRAME_SIZE
	.align		4
.L_5:
        /*0018*/ 	.byte	0x04, 0x11
        /*001a*/ 	.short	(.L_7 - .L_6)
	.align		4
.L_6:
        /*001c*/ 	.word	index@(triton_poi_fused__native_batch_norm_legit_no_training_add_relu_18)
        /*0020*/ 	.word	0x00000000


	//----- nvinfo : EIATTR_MIN_STACK_SIZE
	.align		4
.L_7:
        /*0024*/ 	.byte	0x04, 0x12
        /*0026*/ 	.short	(.L_9 - .L_8)
	.align		4
.L_8:
        /*0028*/ 	.word	index@(triton_poi_fused__native_batch_norm_legit_no_training_add_relu_18)
        /*002c*/ 	.word	0x00000000
.L_9:


//--------------------- .nv.info.triton_poi_fused__native_batch_norm_legit_no_training_add_relu_18 --------------------------
	.section	.nv.info.triton_poi_fused__native_batch_norm_legit_no_training_add_relu_18,"",@"SHT_CUDA_INFO"
	.sectionflags	@""
	.align	4


	//----- nvinfo : EIATTR_CUDA_API_VERSION
	.align		4
        /*0000*/ 	.byte	0x04, 0x37
        /*0002*/ 	.short	(.L_11 - .L_10)
.L_10:
        /*0004*/ 	.word	0x0000007c


	//----- nvinfo : EIATTR_KPARAM_INFO
	.align		4
.L_11:
        /*0008*/ 	.byte	0x04, 0x17
        /*000a*/ 	.short	(.L_13 - .L_12)
.L_12:
        /*000c*/ 	.word	0x00000000
        /*0010*/ 	.short	0x0009
        /*0012*/ 	.short	0x0044
        /*0014*/ 	.byte	0x00, 0xf0, 0x11, 0x00


	//----- nvinfo : EIATTR_KPARAM_INFO
	.align		4
.L_13:
        /*0018*/ 	.byte	0x04, 0x17
        /*001a*/ 	.short	(.L_15 - .L_14)
.L_14:
        /*001c*/ 	.word	0x00000000
        /*0020*/ 	.short	0x0008
        /*0022*/ 	.short	0x0040
        /*0024*/ 	.byte	0x00, 0xf0, 0x11, 0x00


	//----- nvinfo : EIATTR_KPARAM_INFO
	.align		4
.L_15:
        /*0028*/ 	.byte	0x04, 0x17
        /*002a*/ 	.short	(.L_17 - .L_16)
.L_16:
        /*002c*/ 	.word	0x00000000
        /*0030*/ 	.short	0x0007
        /*0032*/ 	.short	0x0038
        /*0034*/ 	.byte	0x00, 0xf4, 0x21, 0x00


	//----- nvinfo : EIATTR_KPARAM_INFO
	.align		4
.L_17:
        /*0038*/ 	.byte	0x04, 0x17
        /*003a*/ 	.short	(.L_19 - .L_18)
.L_18:
        /*003c*/ 	.word	0x00000000
        /*0040*/ 	.short	0x0006
        /*0042*/ 	.short	0x0030
        /*0044*/ 	.byte	0x00, 0xf4, 0x21, 0x00


	//----- nvinfo : EIATTR_KPARAM_INFO
	.align		4
.L_19:
        /*0048*/ 	.byte	0x04, 0x17
        /*004a*/ 	.short	(.L_21 - .L_20)
.L_20:
        /*004c*/ 	.word	0x00000000
        /*0050*/ 	.short	0x0005
        /*0052*/ 	.short	0x0028
        /*0054*/ 	.byte	0x00, 0xf4, 0x21, 0x00


	//----- nvinfo : EIATTR_KPARAM_INFO
	.align		4
.L_21:
        /*0058*/ 	.byte	0x04, 0x17
        /*005a*/ 	.short	(.L_23 - .L_22)
.L_22:
        /*005c*/ 	.word	0x00000000
        /*0060*/ 	.short	0x0004
        /*0062*/ 	.short	0x0020
        /*0064*/ 	.byte	0x00, 0xf4, 0x21, 0x00


	//----- nvinfo : EIATTR_KPARAM_INFO
	.align		4
.L_23:
        /*0068*/ 	.byte	0x04, 0x17
        /*006a*/ 	.short	(.L_25 - .L_24)
.L_24:
        /*006c*/ 	.word	0x00000000
        /*0070*/ 	.short	0x0003
        /*0072*/ 	.short	0x0018
        /*0074*/ 	.byte	0x00, 0xf4, 0x21, 0x00


	//----- nvinfo : EIATTR_KPARAM_INFO
	.align		4
.L_25:
        /*0078*/ 	.byte	0x04, 0x17
        /*007a*/ 	.short	(.L_27 - .L_26)
.L_26:
        /*007c*/ 	.word	0x00000000
        /*0080*/ 	.short	0x0002
        /*0082*/ 	.short	0x0010
        /*0084*/ 	.byte	0x00, 0xf4, 0x21, 0x00


	//----- nvinfo : EIATTR_KPARAM_INFO
	.align		4
.L_27:
        /*0088*/ 	.byte	0x04, 0x17
        /*008a*/ 	.short	(.L_29 - .L_28)
.L_28:
        /*008c*/ 	.word	0x00000000
        /*0090*/ 	.short	0x0001
        /*0092*/ 	.short	0x0008
        /*0094*/ 	.byte	0x00, 0xf4, 0x21, 0x00


	//----- nvinfo : EIATTR_KPARAM_INFO
	.align		4
.L_29:
        /*0098*/ 	.byte	0x04, 0x17
        /*009a*/ 	.short	(.L_31 - .L_30)
.L_30:
        /*009c*/ 	.word	0x00000000
        /*00a0*/ 	.short	0x0000
        /*00a2*/ 	.short	0x0000
        /*00a4*/ 	.byte	0x00, 0xf4, 0x21, 0x00


	//----- nvinfo : EIATTR_SPARSE_MMA_MASK
	.align		4
.L_31:
        /*00a8*/ 	.byte	0x03, 0x50
        /*00aa*/ 	.short	0x0000


	//----- nvinfo : EIATTR_MAXREG_COUNT
	.align		4
        /*00ac*/ 	.byte	0x03, 0x1b
        /*00ae*/ 	.short	0x00ff


	//----- nvinfo : EIATTR_EXIT_INSTR_OFFSETS
	.align		4
        /*00b0*/ 	.byte	0x04, 0x1c
        /*00b2*/ 	.short	(.L_33 - .L_32)


	//   ....[0]....
.L_32:
        /*00b4*/ 	.word	0x00000610


	//   ....[1]....
        /*00b8*/ 	.word	0x00000660


	//----- nvinfo : EIATTR_REQNTID
	.align		4
.L_33:
        /*00bc*/ 	.byte	0x04, 0x10
        /*00be*/ 	.short	(.L_35 - .L_34)
.L_34:
        /*00c0*/ 	.word	0x00000080
        /*00c4*/ 	.word	0x00000001
        /*00c8*/ 	.word	0x00000001


	//----- nvinfo : EIATTR_CBANK_PARAM_SIZE
	.align		4
.L_35:
        /*00cc*/ 	.byte	0x03, 0x19
        /*00ce*/ 	.short	0x0048


	//----- nvinfo : EIATTR_PARAM_CBANK
	.align		4
        /*00d0*/ 	.byte	0x04, 0x0a
        /*00d2*/ 	.short	(.L_37 - .L_36)
	.align		4
.L_36:
        /*00d4*/ 	.word	index@(.nv.constant0.triton_poi_fused__native_batch_norm_legit_no_training_add_relu_18)
        /*00d8*/ 	.short	0x0210
        /*00da*/ 	.short	0x0048


	//----- nvinfo : EIATTR_SW_WAR
	.align		4
.L_37:
        /*00dc*/ 	.byte	0x04, 0x36
        /*00de*/ 	.short	(.L_39 - .L_38)
.L_38:
        /*00e0*/ 	.word	0x00000008
.L_39:


//--------------------- .nv.callgraph             --------------------------
	.section	.nv.callgraph,"",@"SHT_CUDA_CALLGRAPH"
	.align	4
	.sectionentsize	8
	.align		4
        /*0000*/ 	.word	0x00000000
	.align		4
        /*0004*/ 	.word	0xffffffff
	.align		4
        /*0008*/ 	.word	0x00000000
	.align		4
        /*000c*/ 	.word	0xfffffffe
	.align		4
        /*0010*/ 	.word	0x00000000
	.align		4
        /*0014*/ 	.word	0xfffffffd
	.align		4
        /*0018*/ 	.word	0x00000000
	.align		4
        /*001c*/ 	.word	0xfffffffc


//--------------------- .nv.constant4             --------------------------
	.section	.nv.constant4,"a",@progbits
	.align	8
	.align		8
.nv.constant4:
        /*0000*/ 	.dword	_$_str
	.align		8
        /*0008*/ 	.dword	_$_str_$_2


//--------------------- .text.triton_poi_fused__native_batch_norm_legit_no_training_add_relu_18 --------------------------
	.section	.text.triton_poi_fused__native_batch_norm_legit_no_training_add_relu_18,"ax",@progbits
	.sectionflags	@"SHF_BARRIERS=1"
	.align	128
        .global         triton_poi_fused__native_batch_norm_legit_no_training_add_relu_18
        .type           triton_poi_fused__native_batch_norm_legit_no_training_add_relu_18,@function
        .size           triton_poi_fused__native_batch_norm_legit_no_training_add_relu_18,(.L_x_1 - triton_poi_fused__native_batch_norm_legit_no_training_add_relu_18)
        .other          triton_poi_fused__native_batch_norm_legit_no_training_add_relu_18,@"STO_CUDA_ENTRY STV_DEFAULT"
triton_poi_fused__native_batch_norm_legit_no_training_add_relu_18:
.text.triton_poi_fused__native_batch_norm_legit_no_training_add_relu_18:
[----:B------:R-:W0:Y:S01]  /*0000*/  LDC R1, c[0x0][0x28] ;  /* 0x00000a00ff017b82 */ /* 0x000e220000000800 */
[----:B------:R-:W1:Y:S07]  /*0010*/  S2R R3, SR_CTAID.Y ;  /* 0x0000000000037919 */ /* 0x000e6e0000002600 */
[----:B------:R-:W2:Y:S01]  /*0020*/  LDC.64 R6, c[0x0][0x210] ;  /* 0x00008400ff067b82 */ /* 0x000ea20000000a00 */
[----:B------:R-:W-:Y:S01]  /*0030*/  CS2R R10, SRZ ;  /* 0x00000000000a7805 */ /* 0x000fe2000001ff00 */
[----:B------:R-:W-:Y:S01]  /*0040*/  ULDC.64 UR6, c[0x0][0x208] ;  /* 0x0000820000067ab9 */ /* 0x000fe20000000a00 */
[----:B------:R-:W3:Y:S01]  /*0050*/  S2R R2, SR_TID.X ;  /* 0x0000000000027919 */ /* 0x000ee20000002100 */
[----:B------:R-:W4:Y:S04]  /*0060*/  S2R R4, SR_CTAID.X ;  /* 0x0000000000047919 */ /* 0x000f280000002500 */
[----:B------:R-:W5:Y:S01]  /*0070*/  S2UR UR5, SR_CgaCtaId ;  /* 0x00000000000579c3 */ /* 0x000f620000008800 */
[----:B------:R-:W-:-:S07]  /*0080*/  UMOV UR4, 0x400 ;  /* 0x0000040000047882 */ /* 0x000fce0000000000 */
[----:B------:R-:W2:Y:S08]  /*0090*/  LDC.64 R16, c[0x0][0x218] ;  /* 0x00008600ff107b82 */ /* 0x000eb00000000a00 */
[----:B------:R-:W5:Y:S01]  /*00a0*/  LDC.64 R20, c[0x0][0x228] ;  /* 0x00008a00ff147b82 */ /* 0x000f620000000a00 */
[----:B-1----:R-:W-:Y:S01]  /*00b0*/  IMAD.SHL.U32 R3, R3, 0x80, RZ ;  /* 0x0000008003037824 */ /* 0x002fe200078e00ff */
[----:B---3--:R-:W-:-:S02]  /*00c0*/  SHF.L.U32 R0, R2, 0x1, RZ ;  /* 0x0000000102007819 */ /* 0x008fc400000006ff */
[----:B------:R-:W-:Y:S02]  /*00d0*/  SHF.R.U32.HI R5, RZ, 0x6, R2 ;  /* 0x00000006ff057819 */ /* 0x000fe40000011602 */
[----:B------:R-:W-:Y:S01]  /*00e0*/  LOP3.LUT R0, R3, 0x7e, R0, 0xf8, !PT ;  /* 0x0000007e03007812 */ /* 0x000fe200078ef800 */
[----:B----4-:R-:W-:Y:S01]  /*00f0*/  IMAD.SHL.U32 R4, R4, 0x2, RZ ;  /* 0x0000000204047824 */ /* 0x010fe200078e00ff */
[----:B------:R-:W-:-:S03]  /*0100*/  SGXT.U32 R5, R5, 0x1 ;  /* 0x000000010505781a */ /* 0x000fc60000000000 */
[----:B------:R-:W-:Y:S01]  /*0110*/  IMAD.HI R8, R0, 0x4ec4ec4f, RZ ;  /* 0x4ec4ec4f00087827 */ /* 0x000fe200078e02ff */
[----:B------:R-:W-:-:S04]  /*0120*/  LOP3.LUT R5, R4, R5, RZ, 0xfc, !PT ;  /* 0x0000000504057212 */ /* 0x000fc800078efcff */
[----:B------:R-:W-:Y:S02]  /*0130*/  SHF.R.U32.HI R9, RZ, 0x1f, R8 ;  /* 0x0000001fff097819 */ /* 0x000fe40000011608 */
[----:B------:R-:W-:Y:S02]  /*0140*/  ISETP.GE.AND P0, PT, R5, 0x100, PT ;  /* 0x000001000500780c */ /* 0x000fe40003f06270 */
[----:B------:R-:W-:Y:S02]  /*0150*/  LEA.HI.SX32 R9, R8, R9, 0x1d ;  /* 0x0000000908097211 */ /* 0x000fe400078feaff */
[----:B------:R-:W-:-:S03]  /*0160*/  ISETP.LT.AND P0, PT, R0, 0x68, !P0 ;  /* 0x000000680000780c */ /* 0x000fc60004701270 */
[----:B------:R-:W-:-:S04]  /*0170*/  IMAD R8, R9, -0x1a, R0 ;  /* 0xffffffe609087824 */ /* 0x000fc800078e0200 */
[----:B------:R-:W-:-:S04]  /*0180*/  IMAD R0, R5, 0x1a, R8 ;  /* 0x0000001a05007824 */ /* 0x000fc800078e0208 */
[----:B------:R-:W-:-:S04]  /*0190*/  IMAD R0, R9, 0x1a00, R0 ;  /* 0x00001a0009007824 */ /* 0x000fc800078e0200 */
[----:B--2---:R-:W-:Y:S01]  /*01a0*/  IMAD.WIDE R8, R0, 0x4, R6 ;  /* 0x0000000400087825 */ /* 0x004fe200078e0206 */
[----:B------:R-:W-:Y:S02]  /*01b0*/  LOP3.LUT R12, R3, 0x7f, R2, 0xf8, !PT ;  /* 0x0000007f030c7812 */ /* 0x000fe400078ef802 */
[----:B------:R-:W-:Y:S01]  /*01c0*/  SHF.L.U32 R13, R2, 0x3, RZ ;  /* 0x00000003020d7819 */ /* 0x000fe200000006ff */
[----:B-----5:R-:W-:Y:S01]  /*01d0*/  UPRMT UR4, UR5, 0x654, UR4 ;  /* 0x0000065405047896 */ /* 0x020fe20008000004 */
[----:B------:R1:W2:Y:S01]  /*01e0*/  @P0 LDG.E.EL.64 R10, desc[UR6][R8.64] ;  /* 0x00000006080a0981 */ /* 0x0002a2000c2e1b00 */
[----:B------:R-:W-:Y:S01]  /*01f0*/  SHF.R.U32.HI R3, RZ, 0x3, R2 ;  /* 0x00000003ff037819 */ /* 0x000fe20000011602 */
[----:B------:R-:W3:Y:S01]  /*0200*/  LDC.64 R6, c[0x0][0x220] ;  /* 0x00008800ff067b82 */ /* 0x000ee20000000a00 */
[C---:B------:R-:W-:Y:S01]  /*0210*/  IMAD.HI R5, R12.reuse, 0x4ec4ec4f, RZ ;  /* 0x4ec4ec4f0c057827 */ /* 0x040fe200078e02ff */
[----:B------:R-:W-:Y:S02]  /*0220*/  ISETP.GE.AND P1, PT, R12, 0x68, PT ;  /* 0x000000680c00780c */ /* 0x000fe40003f26270 */
[----:B------:R-:W-:-:S02]  /*0230*/  LOP3.LUT R3, R3, 0x8, RZ, 0xc0, !PT ;  /* 0x0000000803037812 */ /* 0x000fc400078ec0ff */
[----:B------:R-:W-:Y:S02]  /*0240*/  SHF.R.U32.HI R14, RZ, 0x1f, R5 ;  /* 0x0000001fff0e7819 */ /* 0x000fe40000011605 */
[----:B-1----:R-:W-:Y:S02]  /*0250*/  LOP3.LUT R8, R13, 0x3f8, RZ, 0xc0, !PT ;  /* 0x000003f80d087812 */ /* 0x002fe400078ec0ff */
[----:B------:R-:W-:Y:S02]  /*0260*/  LEA.HI.SX32 R5, R5, R14, 0x1d ;  /* 0x0000000e05057211 */ /* 0x000fe400078feaff */
[----:B------:R-:W-:Y:S02]  /*0270*/  IADD3 R3, R8, UR4, R3 ;  /* 0x0000000408037c10 */ /* 0x000fe4000fffe003 */
[----:B------:R-:W-:Y:S01]  /*0280*/  CS2R R8, SRZ ;  /* 0x0000000000087805 */ /* 0x000fe2000001ff00 */
[----:B------:R-:W-:Y:S02]  /*0290*/  IMAD R15, R5, -0x1a, R12 ;  /* 0xffffffe6050f7824 */ /* 0x000fe400078e020c */
[----:B------:R-:W1:Y:S02]  /*02a0*/  LDC.64 R12, c[0x0][0x230] ;  /* 0x00008c00ff0c7b82 */ /* 0x000e640000000a00 */
[----:B---3--:R-:W-:-:S06]  /*02b0*/  IMAD.WIDE R18, R15, 0x4, R6 ;  /* 0x000000040f127825 */ /* 0x008fcc00078e0206 */
[----:B------:R-:W3:Y:S01]  /*02c0*/  LDC.64 R6, c[0x0][0x238] ;  /* 0x00008e00ff067b82 */ /* 0x000ee20000000a00 */
[----:B0-----:R-:W-:-:S04]  /*02d0*/  IMAD.WIDE R16, R15, 0x4, R16 ;  /* 0x000000040f107825 */ /* 0x001fc800078e0210 */
[C---:B------:R-:W-:Y:S01]  /*02e0*/  IMAD R14, R15.reuse, 0x100, R4 ;  /* 0x000001000f0e7824 */ /* 0x040fe200078e0204 */
[----:B--2---:R0:W-:Y:S02]  /*02f0*/  STS.64 [R3], R10 ;  /* 0x0000000a03007388 */ /* 0x0041e40000000a00 */
[----:B------:R-:W-:Y:S06]  /*0300*/  BAR.SYNC.DEFER_BLOCKING 0x0 ;  /* 0x0000000000007b1d */ /* 0x000fec0000010000 */
[----:B------:R-:W2:Y:S01]  /*0310*/  @!P1 LDG.E.EL R8, desc[UR6][R18.64] ;  /* 0x0000000612089981 */ /* 0x000ea2000c2e1900 */
[----:B0-----:R-:W-:-:S03]  /*0320*/  IMAD.WIDE R10, R15, 0x4, R20 ;  /* 0x000000040f0a7825 */ /* 0x001fc600078e0214 */
[----:B------:R3:W4:Y:S01]  /*0330*/  @!P1 LDG.E.EL R9, desc[UR6][R16.64] ;  /* 0x0000000610099981 */ /* 0x000722000c2e1900 */
[----:B-1----:R-:W-:Y:S01]  /*0340*/  IMAD.WIDE R20, R15, 0x4, R12 ;  /* 0x000000040f147825 */ /* 0x002fe200078e020c */
[----:B------:R-:W-:-:S03]  /*0350*/  CS2R R12, SRZ ;  /* 0x00000000000c7805 */ /* 0x000fc6000001ff00 */
[----:B------:R-:W-:-:S03]  /*0360*/  IMAD R15, R5, 0x6800, R14 ;  /* 0x00006800050f7824 */ /* 0x000fc600078e020e */
[----:B------:R0:W5:Y:S04]  /*0370*/  @!P1 LDG.E.EL R12, desc[UR6][R10.64] ;  /* 0x000000060a0c9981 */ /* 0x000168000c2e1900 */
[----:B------:R-:W5:Y:S01]  /*0380*/  @!P1 LDG.E.EL R13, desc[UR6][R20.64] ;  /* 0x00000006140d9981 */ /* 0x000f62000c2e1900 */
[----:B------:R-:W-:Y:S02]  /*0390*/  ISETP.LT.AND P1, PT, R4, 0x100, !P1 ;  /* 0x000001000400780c */ /* 0x000fe40004f21270 */
[----:B------:R-:W-:-:S05]  /*03a0*/  IADD3 R15, R15, 0x3400, RZ ;  /* 0x000034000f0f7810 */ /* 0x000fca0007ffe0ff */
[----:B---3--:R-:W-:Y:S01]  /*03b0*/  IMAD.WIDE R16, R15, 0x4, R6 ;  /* 0x000000040f107825 */ /* 0x008fe200078e0206 */
[----:B------:R-:W-:-:S06]  /*03c0*/  CS2R R6, SRZ ;  /* 0x0000000000067805 */ /* 0x000fcc000001ff00 */
[----:B------:R-:W3:Y:S01]  /*03d0*/  @P1 LDG.E.EL.64 R6, desc[UR6][R16.64] ;  /* 0x0000000610061981 */ /* 0x000ee2000c2e1b00 */
[----:B------:R-:W-:Y:S01]  /*03e0*/  LOP3.LUT R2, R2, 0x7f, RZ, 0xc0, !PT ;  /* 0x0000007f02027812 */ /* 0x000fe200078ec0ff */
[----:B0-----:R-:W-:Y:S02]  /*03f0*/  IMAD.MOV.U32 R10, RZ, RZ, 0x3e800000 ;  /* 0x3e800000ff0a7424 */ /* 0x001fe400078e00ff */
[----:B------:R-:W-:Y:S01]  /*0400*/  IMAD R5, R5, 0x3400, R14 ;  /* 0x0000340005057824 */ /* 0x000fe200078e020e */
[----:B------:R-:W-:-:S05]  /*0410*/  LEA R2, R2, UR4, 0x2 ;  /* 0x0000000402027c11 */ /* 0x000fca000f8e10ff */
[----:B------:R-:W4:Y:S01]  /*0420*/  LDS R4, [R2] ;  /* 0x0000000002047984 */ /* 0x000f220000000800 */
[----:B--2---:R-:W-:-:S03]  /*0430*/  FADD R15, R8, 9.9999997473787516356e-06 ;  /* 0x3727c5ac080f7421 */ /* 0x004fc60000000000 */
[----:B------:R-:W0:Y:S01]  /*0440*/  LDS R8, [R2+0x208] ;  /* 0x0002080002087984 */ /* 0x000e220000000800 */
[----:B------:R-:W1:Y:S01]  /*0450*/  MUFU.SQRT R18, R15 ;  /* 0x0000000f00127308 */ /* 0x000e620000002000 */
[----:B----4-:R-:W-:Y:S01]  /*0460*/  FADD R4, R4, -R9 ;  /* 0x8000000904047221 */ /* 0x010fe20000000000 */
[C---:B-1----:R-:W-:Y:S02]  /*0470*/  FSETP.GT.AND P2, PT, R18.reuse, 8.50705917302346158658e+37, PT ;  /* 0x7e8000001200780b */ /* 0x042fe40003f44000 */
[----:B------:R-:W-:Y:S02]  /*0480*/  FSETP.GEU.AND P3, PT, R18, 1.175494350822287508e-38, PT ;  /* 0x008000001200780b */ /* 0x000fe40003f6e000 */
[----:B------:R-:W-:Y:S02]  /*0490*/  FSEL R15, R10, 1, P2 ;  /* 0x3f8000000a0f7808 */ /* 0x000fe40001000000 */
[----:B------:R-:W1:Y:S07]  /*04a0*/  LDC.64 R10, c[0x0][0x240] ;  /* 0x00009000ff0a7b82 */ /* 0x000e6e0000000a00 */
[----:B------:R-:W-:-:S02]  /*04b0*/  @P2 FMUL R18, R18, 0.25 ;  /* 0x3e80000012122820 */ /* 0x000fc40000400000 */
[----:B------:R-:W-:Y:S02]  /*04c0*/  @!P3 FMUL R15, R15, 16777216 ;  /* 0x4b8000000f0fb820 */ /* 0x000fe40000400000 */
[----:B------:R-:W-:-:S06]  /*04d0*/  @!P3 FMUL R18, R18, 16777216 ;  /* 0x4b8000001212b820 */ /* 0x000fcc0000400000 */
[----:B------:R-:W2:Y:S01]  /*04e0*/  MUFU.RCP R18, R18 ;  /* 0x0000001200127308 */ /* 0x000ea20000001000 */
[----:B0-----:R-:W-:Y:S01]  /*04f0*/  FADD R8, R8, -R9 ;  /* 0x8000000908087221 */ /* 0x001fe20000000000 */
[----:B-1----:R-:W-:-:S04]  /*0500*/  IMAD.WIDE R10, R5, 0x4, R10 ;  /* 0x00000004050a7825 */ /* 0x002fc800078e020a */
[----:B--2---:R-:W-:-:S04]  /*0510*/  FMUL R15, R18, R15 ;  /* 0x0000000f120f7220 */ /* 0x004fc80000400000 */
[-C--:B------:R-:W-:Y:S01]  /*0520*/  FMUL R4, R4, R15.reuse ;  /* 0x0000000f04047220 */ /* 0x080fe20000400000 */
[----:B------:R-:W-:-:S03]  /*0530*/  FMUL R8, R8, R15 ;  /* 0x0000000f08087220 */ /* 0x000fc60000400000 */
[-CC-:B-----5:R-:W-:Y:S01]  /*0540*/  FFMA R4, R4, R12.reuse, R13.reuse ;  /* 0x0000000c04047223 */ /* 0x1a0fe2000000000d */
[----:B------:R-:W-:-:S04]  /*0550*/  FFMA R8, R8, R12, R13 ;  /* 0x0000000c08087223 */ /* 0x000fc8000000000d */
[----:B------:R-:W-:Y:S02]  /*0560*/  FSETP.GEU.AND P2, PT, R4, RZ, PT ;  /* 0x000000ff0400720b */ /* 0x000fe40003f4e000 */
[----:B------:R-:W-:Y:S02]  /*0570*/  FSETP.GEU.AND P3, PT, R8, RZ, PT ;  /* 0x000000ff0800720b */ /* 0x000fe40003f6e000 */
[----:B------:R-:W-:Y:S02]  /*0580*/  FSEL R12, R4, RZ, P2 ;  /* 0x000000ff040c7208 */ /* 0x000fe40001000000 */
[----:B------:R-:W-:-:S03]  /*0590*/  FSEL R13, R8, RZ, P3 ;  /* 0x000000ff080d7208 */ /* 0x000fc60001800000 */
[----:B---3--:R-:W-:Y:S02]  /*05a0*/  FADD R5, R12, R6 ;  /* 0x000000060c057221 */ /* 0x008fe40000000000 */
[----:B------:R0:W-:Y:S01]  /*05b0*/  @P1 STG.E.64 desc[UR6][R10.64], R12 ;  /* 0x0000000c0a001986 */ /* 0x0001e2000c101b06 */
[----:B------:R-:W-:Y:S01]  /*05c0*/  FADD R7, R13, R7 ;  /* 0x000000070d077221 */ /* 0x000fe20000000000 */
[----:B------:R-:W-:Y:S06]  /*05d0*/  BAR.SYNC.DEFER_BLOCKING 0x0 ;  /* 0x0000000000007b1d */ /* 0x000fec0000010000 */
[----:B------:R0:W-:Y:S04]  /*05e0*/  STS [R2], R5 ;  /* 0x0000000502007388 */ /* 0x0001e80000000800 */
[----:B------:R0:W-:Y:S01]  /*05f0*/  STS [R2+0x208], R7 ;  /* 0x0002080702007388 */ /* 0x0001e20000000800 */
[----:B------:R-:W-:Y:S06]  /*0600*/  BAR.SYNC.DEFER_BLOCKING 0x0 ;  /* 0x0000000000007b1d */ /* 0x000fec0000010000 */
[----:B0-----:R-:W-:Y:S05]  /*0610*/  @!P0 EXIT ;  /* 0x000000000000894d */ /* 0x001fea0003800000 */
[----:B------:R-:W0:Y:S01]  /*0620*/  LDS.64 R2, [R3] ;  /* 0x0000000003027984 */ /* 0x000e220000000a00 */
[----:B------:R-:W1:Y:S02]  /*0630*/  LDC.64 R4, c[0x0][0x248] ;  /* 0x00009200ff047b82 */ /* 0x000e640000000a00 */
[----:B-1----:R-:W-:-:S05]  /*0640*/  IMAD.WIDE R4, R0, 0x4, R4 ;  /* 0x0000000400047825 */ /* 0x002fca00078e0204 */
[----:B0-----:R-:W-:Y:S01]  /*0650*/  STG.E.64 desc[UR6][R4.64], R2 ;  /* 0x0000000204007986 */ /* 0x001fe2000c101b06 */
[----:B------:R-:W-:Y:S05]  /*0660*/  EXIT ;  /* 0x000000000000794d */ /* 0x000fea0003800000 */
.L_x_0:
[----:B------:R-:W-:-:S00]  /*0670*/  BRA `(.L_x_0) ;  /* 0xfffffffc00fc7947 */ /* 0x000fc0000383ffff */
[----:B------:R-:W-:-:S00]  /*0680*/  NOP ;  /* 0x0000000000007918 */ /* 0x000fc00000000000 */
[----:B------:R-:W-:-:S00]  /*0690*/  NOP ;  /* 0x0000000000007918 */ /* 0x000fc00000000000 */
[----:B------:R-:W-:-:S00]  /*06a0*/  NOP ;  /* 0x0000000000007918 */ /* 0x000fc00000000000 */
[----:B------:R-:W-:-:S00]  /*06b0*/  NOP ;  /* 0x0000000000007918 */ /* 0x000fc00000000000 */
[----:B------:R-:W-:-:S00]  /*06c0*/  NOP ;  /* 0x0000000000007918 */ /* 0x000fc00000000000 */
[----:B------:R-:W-:-:S00]  /*06d0*/  NOP ;  /* 0x0000000000007918 */ /* 0x000fc00000000000 */
[----:B------:R-:W-:-:S00]  /*06e0*/  NOP ;  /* 0x0000000000007918 */ /* 0x000fc00000000000 */
[----:B------:R-:W-:-:S00]  /*06f0*/  NOP ;  /* 0x0000000000007918 */ /* 0x000fc00000000000 */
.L_x_1:


//--------------------- .nv.global.init           --------------------------
	.section	.nv.global.init,"aw",@progbits
.nv.global.init:
	.type		_$_str,@object
	.size		_$_str,(_$_str_$_2 - _$_str)
_$_str:
        /*0000*/ 	.byte	0x5f, 0x5f, 0x43, 0x55, 0x44, 0x41, 0x5f, 0x46, 0x54, 0x5a, 0x00
	.type		_$_str_$_2,@object
	.size		_$_str_$_2,(.L_1 - _$_str_$_2)
_$_str_$_2:
        /*000b*/ 	.byte	0x5f, 0x5f, 0x43, 0x55, 0x44, 0x41, 0x5f, 0x50, 0x52, 0x45, 0x43, 0x5f, 0x53, 0x51, 0x52, 0x54
        /*001b*/ 	.byte	0x00
.L_1:


//--------------------- .nv.shared.triton_poi_fused__native_batch_norm_legit_no_training_add_relu_18 --------------------------
	.section	.nv.shared.triton_poi_fused__native_batch_norm_legit_no_training_add_relu_18,"aw",@nobits
	.sectionflags	@""
	.align	16
	.zero		1024


//--------------------- .nv.constant0.triton_poi_fused__native_batch_norm_legit_no_training_add_relu_18 --------------------------
	.section	.nv.constant0.triton_poi_fused__native_batch_norm_legit_no_training_add_relu_18,"a",@progbits
	.sectionflags	@""
	.align	4
.nv.constant0.triton_poi_fused__native_batch_norm_legit_no_training_add_relu_18:
	.zero		600
